//
// Generated by NVIDIA NVVM Compiler
//
// Compiler Build ID: CL-29190527
// Cuda compilation tools, release 11.1, V11.1.105
// Based on LLVM 3.4svn
//

.version 7.1
.target sm_80
.address_size 64

	// .globl	Fused_Cast_Mul_Mul_ReduceSum_Mul_split_8370370611466198611_kernel0
// _ZZ66Fused_Cast_Mul_Mul_ReduceSum_Mul_split_8370370611466198611_kernel0E89T_multiply_T_multiply_T_cast_input_0_input_2_T_multiply_T_cast_input_0_input_2_red_shared$0 has been demoted
// _ZZ66Fused_Cast_Mul_Mul_ReduceSum_Mul_split_8370370611466198611_kernel0E8red_buf2 has been demoted

.visible .entry Fused_Cast_Mul_Mul_ReduceSum_Mul_split_8370370611466198611_kernel0(
	.param .u64 Fused_Cast_Mul_Mul_ReduceSum_Mul_split_8370370611466198611_kernel0_param_0,
	.param .u64 Fused_Cast_Mul_Mul_ReduceSum_Mul_split_8370370611466198611_kernel0_param_1,
	.param .u64 Fused_Cast_Mul_Mul_ReduceSum_Mul_split_8370370611466198611_kernel0_param_2,
	.param .u64 Fused_Cast_Mul_Mul_ReduceSum_Mul_split_8370370611466198611_kernel0_param_3,
	.param .u64 Fused_Cast_Mul_Mul_ReduceSum_Mul_split_8370370611466198611_kernel0_param_4
)
{
	.reg .pred 	%p<16>;
	.reg .b16 	%rs<25>;
	.reg .f32 	%f<125>;
	.reg .b32 	%r<29>;
	.reg .b64 	%rd<13>;
	// demoted variable
	.shared .align 4 .f32 _ZZ66Fused_Cast_Mul_Mul_ReduceSum_Mul_split_8370370611466198611_kernel0E89T_multiply_T_multiply_T_cast_input_0_input_2_T_multiply_T_cast_input_0_input_2_red_shared$0;
	// demoted variable
	.shared .align 4 .b8 _ZZ66Fused_Cast_Mul_Mul_ReduceSum_Mul_split_8370370611466198611_kernel0E8red_buf2[4096];

	ld.param.u64 	%rd2, [Fused_Cast_Mul_Mul_ReduceSum_Mul_split_8370370611466198611_kernel0_param_0];
	ld.param.u64 	%rd3, [Fused_Cast_Mul_Mul_ReduceSum_Mul_split_8370370611466198611_kernel0_param_1];
	ld.param.u64 	%rd4, [Fused_Cast_Mul_Mul_ReduceSum_Mul_split_8370370611466198611_kernel0_param_2];
	ld.param.u64 	%rd5, [Fused_Cast_Mul_Mul_ReduceSum_Mul_split_8370370611466198611_kernel0_param_4];
	mov.u32 	%r1, %tid.x;
	setp.ne.s32	%p3, %r1, 0;
	@%p3 bra 	BB0_2;

	mov.u32 	%r5, 0;
	st.shared.u32 	[_ZZ66Fused_Cast_Mul_Mul_ReduceSum_Mul_split_8370370611466198611_kernel0E89T_multiply_T_multiply_T_cast_input_0_input_2_T_multiply_T_cast_input_0_input_2_red_shared$0], %r5;

BB0_2:
	bar.sync 	0;
	mov.u32 	%r6, %ctaid.x;
	shl.b32 	%r7, %r6, 13;
	cvta.to.global.u64 	%rd6, %rd2;
	ld.global.nc.f32 	%f1, [%rd6];
	add.s32 	%r2, %r1, %r7;
	cvta.to.global.u64 	%rd7, %rd3;
	mul.wide.s32 	%rd8, %r2, 2;
	add.s64 	%rd1, %rd7, %rd8;
	ld.global.nc.u16 	%rs1, [%rd1];
	// inline asm
	{  cvt.f32.f16 %f3, %rs1;}

	// inline asm
	mul.f32 	%f19, %f3, %f1;
	// inline asm
	{  cvt.f32.f16 %f4, %rs1;}

	// inline asm
	mul.f32 	%f20, %f1, %f4;
	mul.f32 	%f21, %f19, %f20;
	add.f32 	%f22, %f21, 0f00000000;
	sub.f32 	%f23, %f22, %f21;
	ld.global.nc.u16 	%rs3, [%rd1+2048];
	// inline asm
	{  cvt.f32.f16 %f5, %rs3;}

	// inline asm
	mul.f32 	%f24, %f5, %f1;
	// inline asm
	{  cvt.f32.f16 %f6, %rs3;}

	// inline asm
	mul.f32 	%f25, %f1, %f6;
	mul.f32 	%f26, %f24, %f25;
	sub.f32 	%f27, %f26, %f23;
	add.f32 	%f28, %f22, %f27;
	sub.f32 	%f29, %f28, %f22;
	sub.f32 	%f30, %f29, %f27;
	ld.global.nc.u16 	%rs5, [%rd1+4096];
	// inline asm
	{  cvt.f32.f16 %f7, %rs5;}

	// inline asm
	mul.f32 	%f31, %f7, %f1;
	// inline asm
	{  cvt.f32.f16 %f8, %rs5;}

	// inline asm
	mul.f32 	%f32, %f1, %f8;
	mul.f32 	%f33, %f31, %f32;
	sub.f32 	%f34, %f33, %f30;
	add.f32 	%f35, %f28, %f34;
	sub.f32 	%f36, %f35, %f28;
	sub.f32 	%f37, %f36, %f34;
	ld.global.nc.u16 	%rs7, [%rd1+6144];
	// inline asm
	{  cvt.f32.f16 %f9, %rs7;}

	// inline asm
	mul.f32 	%f38, %f9, %f1;
	// inline asm
	{  cvt.f32.f16 %f10, %rs7;}

	// inline asm
	mul.f32 	%f39, %f1, %f10;
	mul.f32 	%f40, %f38, %f39;
	sub.f32 	%f41, %f40, %f37;
	add.f32 	%f42, %f35, %f41;
	sub.f32 	%f43, %f42, %f35;
	sub.f32 	%f44, %f43, %f41;
	ld.global.nc.u16 	%rs9, [%rd1+8192];
	// inline asm
	{  cvt.f32.f16 %f11, %rs9;}

	// inline asm
	mul.f32 	%f45, %f11, %f1;
	// inline asm
	{  cvt.f32.f16 %f12, %rs9;}

	// inline asm
	mul.f32 	%f46, %f1, %f12;
	mul.f32 	%f47, %f45, %f46;
	sub.f32 	%f48, %f47, %f44;
	add.f32 	%f49, %f42, %f48;
	sub.f32 	%f50, %f49, %f42;
	sub.f32 	%f51, %f50, %f48;
	ld.global.nc.u16 	%rs11, [%rd1+10240];
	// inline asm
	{  cvt.f32.f16 %f13, %rs11;}

	// inline asm
	mul.f32 	%f52, %f13, %f1;
	// inline asm
	{  cvt.f32.f16 %f14, %rs11;}

	// inline asm
	mul.f32 	%f53, %f1, %f14;
	mul.f32 	%f54, %f52, %f53;
	sub.f32 	%f55, %f54, %f51;
	add.f32 	%f56, %f49, %f55;
	sub.f32 	%f57, %f56, %f49;
	sub.f32 	%f58, %f57, %f55;
	ld.global.nc.u16 	%rs13, [%rd1+12288];
	// inline asm
	{  cvt.f32.f16 %f15, %rs13;}

	// inline asm
	mul.f32 	%f59, %f15, %f1;
	// inline asm
	{  cvt.f32.f16 %f16, %rs13;}

	// inline asm
	mul.f32 	%f60, %f1, %f16;
	mul.f32 	%f61, %f59, %f60;
	sub.f32 	%f62, %f61, %f58;
	add.f32 	%f63, %f56, %f62;
	sub.f32 	%f64, %f63, %f56;
	sub.f32 	%f65, %f64, %f62;
	ld.global.nc.u16 	%rs15, [%rd1+14336];
	// inline asm
	{  cvt.f32.f16 %f17, %rs15;}

	// inline asm
	mul.f32 	%f66, %f17, %f1;
	// inline asm
	{  cvt.f32.f16 %f18, %rs15;}

	// inline asm
	mul.f32 	%f67, %f1, %f18;
	mul.f32 	%f68, %f66, %f67;
	sub.f32 	%f69, %f68, %f65;
	add.f32 	%f70, %f63, %f69;
	mov.u32 	%r8, %tid.y;
	mov.u32 	%r9, %ntid.x;
	mad.lo.s32 	%r3, %r8, %r9, %r1;
	shl.b32 	%r10, %r3, 2;
	mov.u32 	%r11, _ZZ66Fused_Cast_Mul_Mul_ReduceSum_Mul_split_8370370611466198611_kernel0E8red_buf2;
	add.s32 	%r4, %r11, %r10;
	st.shared.f32 	[%r4], %f70;
	bar.sync 	0;
	setp.gt.s32	%p4, %r3, 511;
	@%p4 bra 	BB0_4;

	ld.shared.f32 	%f71, [%r4];
	ld.shared.f32 	%f72, [%r4+2048];
	add.f32 	%f73, %f71, %f72;
	st.shared.f32 	[%r4], %f73;

BB0_4:
	bar.sync 	0;
	setp.gt.s32	%p5, %r3, 255;
	@%p5 bra 	BB0_6;

	ld.shared.f32 	%f74, [%r4];
	ld.shared.f32 	%f75, [%r4+1024];
	add.f32 	%f76, %f74, %f75;
	st.shared.f32 	[%r4], %f76;

BB0_6:
	bar.sync 	0;
	setp.gt.s32	%p6, %r3, 127;
	@%p6 bra 	BB0_8;

	ld.shared.f32 	%f77, [%r4];
	ld.shared.f32 	%f78, [%r4+512];
	add.f32 	%f79, %f77, %f78;
	st.shared.f32 	[%r4], %f79;

BB0_8:
	bar.sync 	0;
	setp.gt.s32	%p7, %r3, 63;
	@%p7 bra 	BB0_10;

	ld.shared.f32 	%f80, [%r4];
	ld.shared.f32 	%f81, [%r4+256];
	add.f32 	%f82, %f80, %f81;
	st.shared.f32 	[%r4], %f82;

BB0_10:
	bar.sync 	0;
	setp.gt.s32	%p8, %r3, 31;
	@%p8 bra 	BB0_12;

	ld.shared.f32 	%f83, [%r4];
	ld.shared.f32 	%f84, [%r4+128];
	add.f32 	%f85, %f83, %f84;
	st.shared.f32 	[%r4], %f85;

BB0_12:
	setp.lt.s32	%p1, %r3, 32;
	bar.sync 	0;
	@!%p1 bra 	BB0_15;
	bra.uni 	BB0_13;

BB0_13:
	ld.shared.f32 	%f86, [%r4];
	mov.b32 	 %r12, %f86;
	mov.u32 	%r13, 2;
	mov.u32 	%r14, 31;
	mov.u32 	%r15, 16;
	mov.u32 	%r16, -1;
	shfl.sync.down.b32 	%r17|%p9, %r12, %r15, %r14, %r16;
	mov.b32 	 %f87, %r17;
	add.f32 	%f88, %f86, %f87;
	mov.b32 	 %r18, %f88;
	mov.u32 	%r19, 8;
	shfl.sync.down.b32 	%r20|%p10, %r18, %r19, %r14, %r16;
	mov.b32 	 %f89, %r20;
	add.f32 	%f90, %f88, %f89;
	mov.b32 	 %r21, %f90;
	mov.u32 	%r22, 4;
	shfl.sync.down.b32 	%r23|%p11, %r21, %r22, %r14, %r16;
	mov.b32 	 %f91, %r23;
	add.f32 	%f92, %f90, %f91;
	mov.b32 	 %r24, %f92;
	shfl.sync.down.b32 	%r25|%p12, %r24, %r13, %r14, %r16;
	mov.b32 	 %f93, %r25;
	add.f32 	%f94, %f92, %f93;
	mov.b32 	 %r26, %f94;
	mov.u32 	%r27, 1;
	shfl.sync.down.b32 	%r28|%p13, %r26, %r27, %r14, %r16;
	mov.b32 	 %f95, %r28;
	add.f32 	%f2, %f94, %f95;
	setp.ne.s32	%p14, %r3, 0;
	@%p14 bra 	BB0_15;

	st.shared.f32 	[_ZZ66Fused_Cast_Mul_Mul_ReduceSum_Mul_split_8370370611466198611_kernel0E8red_buf2], %f2;

BB0_15:
	bar.sync 	0;
	setp.ne.s32	%p15, %r3, 0;
	@%p15 bra 	BB0_17;

	ld.shared.f32 	%f96, [_ZZ66Fused_Cast_Mul_Mul_ReduceSum_Mul_split_8370370611466198611_kernel0E89T_multiply_T_multiply_T_cast_input_0_input_2_T_multiply_T_cast_input_0_input_2_red_shared$0];
	ld.shared.f32 	%f97, [_ZZ66Fused_Cast_Mul_Mul_ReduceSum_Mul_split_8370370611466198611_kernel0E8red_buf2];
	add.f32 	%f98, %f96, %f97;
	st.shared.f32 	[_ZZ66Fused_Cast_Mul_Mul_ReduceSum_Mul_split_8370370611466198611_kernel0E89T_multiply_T_multiply_T_cast_input_0_input_2_T_multiply_T_cast_input_0_input_2_red_shared$0], %f98;

BB0_17:
	setp.eq.s32	%p2, %r1, 0;
	bar.sync 	0;
	@!%p2 bra 	BB0_19;
	bra.uni 	BB0_18;

BB0_18:
	ld.shared.f32 	%f99, [_ZZ66Fused_Cast_Mul_Mul_ReduceSum_Mul_split_8370370611466198611_kernel0E89T_multiply_T_multiply_T_cast_input_0_input_2_T_multiply_T_cast_input_0_input_2_red_shared$0];
	cvta.to.global.u64 	%rd9, %rd4;
	atom.global.add.f32 	%f100, [%rd9], %f99;

BB0_19:
	bar.sync 	0;
	ld.global.nc.u16 	%rs17, [%rd1];
	// inline asm
	{  cvt.f32.f16 %f101, %rs17;}

	// inline asm
	mul.f32 	%f109, %f101, %f1;
	mul.f32 	%f110, %f109, 0f40A00000;
	cvta.to.global.u64 	%rd10, %rd5;
	mul.wide.s32 	%rd11, %r2, 4;
	add.s64 	%rd12, %rd10, %rd11;
	st.global.f32 	[%rd12], %f110;
	ld.global.nc.u16 	%rs18, [%rd1+2048];
	// inline asm
	{  cvt.f32.f16 %f102, %rs18;}

	// inline asm
	mul.f32 	%f111, %f102, %f1;
	mul.f32 	%f112, %f111, 0f40A00000;
	st.global.f32 	[%rd12+4096], %f112;
	ld.global.nc.u16 	%rs19, [%rd1+4096];
	// inline asm
	{  cvt.f32.f16 %f103, %rs19;}

	// inline asm
	mul.f32 	%f113, %f103, %f1;
	mul.f32 	%f114, %f113, 0f40A00000;
	st.global.f32 	[%rd12+8192], %f114;
	ld.global.nc.u16 	%rs20, [%rd1+6144];
	// inline asm
	{  cvt.f32.f16 %f104, %rs20;}

	// inline asm
	mul.f32 	%f115, %f104, %f1;
	mul.f32 	%f116, %f115, 0f40A00000;
	st.global.f32 	[%rd12+12288], %f116;
	ld.global.nc.u16 	%rs21, [%rd1+8192];
	// inline asm
	{  cvt.f32.f16 %f105, %rs21;}

	// inline asm
	mul.f32 	%f117, %f105, %f1;
	mul.f32 	%f118, %f117, 0f40A00000;
	st.global.f32 	[%rd12+16384], %f118;
	ld.global.nc.u16 	%rs22, [%rd1+10240];
	// inline asm
	{  cvt.f32.f16 %f106, %rs22;}

	// inline asm
	mul.f32 	%f119, %f106, %f1;
	mul.f32 	%f120, %f119, 0f40A00000;
	st.global.f32 	[%rd12+20480], %f120;
	ld.global.nc.u16 	%rs23, [%rd1+12288];
	// inline asm
	{  cvt.f32.f16 %f107, %rs23;}

	// inline asm
	mul.f32 	%f121, %f107, %f1;
	mul.f32 	%f122, %f121, 0f40A00000;
	st.global.f32 	[%rd12+24576], %f122;
	ld.global.nc.u16 	%rs24, [%rd1+14336];
	// inline asm
	{  cvt.f32.f16 %f108, %rs24;}

	// inline asm
	mul.f32 	%f123, %f108, %f1;
	mul.f32 	%f124, %f123, 0f40A00000;
	st.global.f32 	[%rd12+28672], %f124;
	ret;
}




// ===== COMPILED SASS (sm_100) =====

	.target	sm_100

	.elftype	@"ET_EXEC"


//--------------------- .note.nv.tkinfo           --------------------------
	.section	.note.nv.tkinfo,"",@"SHT_NOTE"
	.sectionflags	@"SHF_NOTE_NV_TKINFO"
	.tkinfo
        /*0018*/ 	.word	0x00000002
        /*0030*/ 	.string	""
        /*0030*/ 	.string	"ptxas"
        /*0030*/ 	.string	"Cuda compilation tools, release 13.0, V13.0.88"
        /*0030*/ 	.string	"Build cuda_13.0.r13.0/compiler.36424714_0"
        /*0030*/ 	.string	"-arch sm_100 "



//--------------------- .note.nv.cuinfo           --------------------------
	.section	.note.nv.cuinfo,"",@"SHT_NOTE"
	.sectionflags	@"SHF_NOTE_NV_CUINFO"
        /*0018*/ 	.short	0x0002
        /*001a*/ 	.short	0x0050
        /*001c*/ 	.short	0x0082
	.zero		2


//--------------------- .nv.info                  --------------------------
	.section	.nv.info,"",@"SHT_CUDA_INFO"
	.align	4


	//----- nvinfo : EIATTR_REGCOUNT
	.align		4
        /*0000*/ 	.byte	0x04, 0x2f
        /*0002*/ 	.short	(.L_1 - .L_0)
	.align		4
.L_0:
        /*0004*/ 	.word	index@(Fused_Cast_Mul_Mul_ReduceSum_Mul_split_8370370611466198611_kernel0)
        /*0008*/ 	.word	0x0000001a


	//----- nvinfo : EIATTR_FRAME_SIZE
	.align		4
.L_1:
        /*000c*/ 	.byte	0x04, 0x11
        /*000e*/ 	.short	(.L_3 - .L_2)
	.align		4
.L_2:
        /*0010*/ 	.word	index@(Fused_Cast_Mul_Mul_ReduceSum_Mul_split_8370370611466198611_kernel0)
        /*0014*/ 	.word	0x00000000


	//----- nvinfo : EIATTR_MIN_STACK_SIZE
	.align		4
.L_3:
        /*0018*/ 	.byte	0x04, 0x12
        /*001a*/ 	.short	(.L_5 - .L_4)
	.align		4
.L_4:
        /*001c*/ 	.word	index@(Fused_Cast_Mul_Mul_ReduceSum_Mul_split_8370370611466198611_kernel0)
        /*0020*/ 	.word	0x00000000
.L_5:


//--------------------- .nv.compat                --------------------------
	.section	.nv.compat,"",@"SHT_CUDA_COMPAT_INFO"
	.align	4
        /*0000*/ 	.byte	0x02, 0x09, 0x00, 0x00, 0x02, 0x02, 0x01, 0x00, 0x02, 0x05, 0x05, 0x00, 0x03, 0x07, 0x01, 0x01
        /*0010*/ 	.byte	0x02, 0x03, 0x00, 0x00, 0x02, 0x06, 0x01, 0x00, 0x04, 0x0b, 0x08, 0x00, 0x09, 0x00, 0x00, 0x00
        /*0020*/ 	.byte	0x00, 0x00, 0x00, 0x00


//--------------------- .nv.info.Fused_Cast_Mul_Mul_ReduceSum_Mul_split_8370370611466198611_kernel0 --------------------------
	.section	.nv.info.Fused_Cast_Mul_Mul_ReduceSum_Mul_split_8370370611466198611_kernel0,"",@"SHT_CUDA_INFO"
	.sectionflags	@""
	.align	4


	//----- nvinfo : EIATTR_CUDA_API_VERSION
	.align		4
        /*0000*/ 	.byte	0x04, 0x37
        /*0002*/ 	.short	(.L_7 - .L_6)
.L_6:
        /*0004*/ 	.word	0x00000082


	//----- nvinfo : EIATTR_KPARAM_INFO
	.align		4
.L_7:
        /*0008*/ 	.byte	0x04, 0x17
        /*000a*/ 	.short	(.L_9 - .L_8)
.L_8:
        /*000c*/ 	.word	0x00000000
        /*0010*/ 	.short	0x0004
        /*0012*/ 	.short	0x0020
        /*0014*/ 	.byte	0x00, 0xf0, 0x21, 0x00


	//----- nvinfo : EIATTR_KPARAM_INFO
	.align		4
.L_9:
        /*0018*/ 	.byte	0x04, 0x17
        /*001a*/ 	.short	(.L_11 - .L_10)
.L_10:
        /*001c*/ 	.word	0x00000000
        /*0020*/ 	.short	0x0003
        /*0022*/ 	.short	0x0018
        /*0024*/ 	.byte	0x00, 0xf0, 0x21, 0x00


	//----- nvinfo : EIATTR_KPARAM_INFO
	.align		4
.L_11:
        /*0028*/ 	.byte	0x04, 0x17
        /*002a*/ 	.short	(.L_13 - .L_12)
.L_12:
        /*002c*/ 	.word	0x00000000
        /*0030*/ 	.short	0x0002
        /*0032*/ 	.short	0x0010
        /*0034*/ 	.byte	0x00, 0xf0, 0x21, 0x00


	//----- nvinfo : EIATTR_KPARAM_INFO
	.align		4
.L_13:
        /*0038*/ 	.byte	0x04, 0x17
        /*003a*/ 	.short	(.L_15 - .L_14)
.L_14:
        /*003c*/ 	.word	0x00000000
        /*0040*/ 	.short	0x0001
        /*0042*/ 	.short	0x0008
        /*0044*/ 	.byte	0x00, 0xf0, 0x21, 0x00


	//----- nvinfo : EIATTR_KPARAM_INFO
	.align		4
.L_15:
        /*0048*/ 	.byte	0x04, 0x17
        /*004a*/ 	.short	(.L_17 - .L_16)
.L_16:
        /*004c*/ 	.word	0x00000000
        /*0050*/ 	.short	0x0000
        /*0052*/ 	.short	0x0000
        /*0054*/ 	.byte	0x00, 0xf0, 0x21, 0x00


	//----- nvinfo : EIATTR_SPARSE_MMA_MASK
	.align		4
.L_17:
        /*0058*/ 	.byte	0x03, 0x50
        /*005a*/ 	.short	0x0000


	//----- nvinfo : EIATTR_MAXREG_COUNT
	.align		4
        /*005c*/ 	.byte	0x03, 0x1b
        /*005e*/ 	.short	0x00ff


	//----- nvinfo : EIATTR_NUM_BARRIERS
	.align		4
        /*0060*/ 	.byte	0x02, 0x4c
        /*0062*/ 	.byte	0x01
	.zero		1


	//----- nvinfo : EIATTR_MERCURY_ISA_VERSION
	.align		4
        /*0064*/ 	.byte	0x03, 0x5f
        /*0066*/ 	.short	0x0101


	//----- nvinfo : EIATTR_COOP_GROUP_MASK_REGIDS
	.align		4
        /*0068*/ 	.byte	0x04, 0x29
        /*006a*/ 	.short	(.L_19 - .L_18)


	//   ....[0]....
.L_18:
        /*006c*/ 	.word	0xffffffff


	//   ....[1]....
        /*0070*/ 	.word	0xffffffff


	//   ....[2]....
        /*0074*/ 	.word	0xffffffff


	//   ....[3]....
        /*0078*/ 	.word	0xffffffff


	//   ....[4]....
        /*007c*/ 	.word	0xffffffff


	//   ....[5]....
        /*0080*/ 	.word	0x05000014


	//   ....[6]....
        /*0084*/ 	.word	0x05000014


	//   ....[7]....
        /*0088*/ 	.word	0x05000014


	//   ....[8]....
        /*008c*/ 	.word	0x05000014


	//   ....[9]....
        /*0090*/ 	.word	0x05000014


	//----- nvinfo : EIATTR_COOP_GROUP_INSTR_OFFSETS
	.align		4
.L_19:
        /*0094*/ 	.byte	0x04, 0x28
        /*0096*/ 	.short	(.L_21 - .L_20)


	//   ....[0]....
.L_20:
        /*0098*/ 	.word	0x000006e0


	//   ....[1]....
        /*009c*/ 	.word	0x00000700


	//   ....[2]....
        /*00a0*/ 	.word	0x00000720


	//   ....[3]....
        /*00a4*/ 	.word	0x00000740


	//   ....[4]....
        /*00a8*/ 	.word	0x00000760


	//   ....[5]....
        /*00ac*/ 	.word	0x00000a30


	//   ....[6]....
        /*00b0*/ 	.word	0x00000aa0


	//   ....[7]....
        /*00b4*/ 	.word	0x00000b10


	//   ....[8]....
        /*00b8*/ 	.word	0x00000b80


	//   ....[9]....
        /*00bc*/ 	.word	0x00000bf0


	//----- nvinfo : EIATTR_VRC_CTA_INIT_COUNT
	.align		4
.L_21:
        /*00c0*/ 	.byte	0x02, 0x4a
	.zero		1
	.zero		1


	//----- nvinfo : EIATTR_EXIT_INSTR_OFFSETS
	.align		4
        /*00c4*/ 	.byte	0x04, 0x1c
        /*00c6*/ 	.short	(.L_23 - .L_22)


	//   ....[0]....
.L_22:
        /*00c8*/ 	.word	0x000009e0


	//----- nvinfo : EIATTR_CRS_STACK_SIZE
	.align		4
.L_23:
        /*00cc*/ 	.byte	0x04, 0x1e
        /*00ce*/ 	.short	(.L_25 - .L_24)
.L_24:
        /*00d0*/ 	.word	0x00000000


	//----- nvinfo : EIATTR_CBANK_PARAM_SIZE
	.align		4
.L_25:
        /*00d4*/ 	.byte	0x03, 0x19
        /*00d6*/ 	.short	0x0028


	//----- nvinfo : EIATTR_PARAM_CBANK
	.align		4
        /*00d8*/ 	.byte	0x04, 0x0a
        /*00da*/ 	.short	(.L_27 - .L_26)
	.align		4
.L_26:
        /*00dc*/ 	.word	index@(.nv.constant0.Fused_Cast_Mul_Mul_ReduceSum_Mul_split_8370370611466198611_kernel0)
        /*00e0*/ 	.short	0x0380
        /*00e2*/ 	.short	0x0028


	//----- nvinfo : EIATTR_SW_WAR
	.align		4
.L_27:
        /*00e4*/ 	.byte	0x04, 0x36
        /*00e6*/ 	.short	(.L_29 - .L_28)
.L_28:
        /*00e8*/ 	.word	0x00000008
.L_29:


//--------------------- .nv.callgraph             --------------------------
	.section	.nv.callgraph,"",@"SHT_CUDA_CALLGRAPH"
	.align	4
	.sectionentsize	8
	.align		4
        /*0000*/ 	.word	0x00000000
	.align		4
        /*0004*/ 	.word	0xffffffff
	.align		4
        /*0008*/ 	.word	0x00000000
	.align		4
        /*000c*/ 	.word	0xfffffffe
	.align		4
        /*0010*/ 	.word	0x00000000
	.align		4
        /*0014*/ 	.word	0xfffffffd
	.align		4
        /*0018*/ 	.word	0x00000000
	.align		4
        /*001c*/ 	.word	0xfffffffc


//--------------------- .text.Fused_Cast_Mul_Mul_ReduceSum_Mul_split_8370370611466198611_kernel0 --------------------------
	.section	.text.Fused_Cast_Mul_Mul_ReduceSum_Mul_split_8370370611466198611_kernel0,"ax",@progbits
	.align	128
        .global         Fused_Cast_Mul_Mul_ReduceSum_Mul_split_8370370611466198611_kernel0
        .type           Fused_Cast_Mul_Mul_ReduceSum_Mul_split_8370370611466198611_kernel0,@function
        .size           Fused_Cast_Mul_Mul_ReduceSum_Mul_split_8370370611466198611_kernel0,(.L_x_11 - Fused_Cast_Mul_Mul_ReduceSum_Mul_split_8370370611466198611_kernel0)
        .other          Fused_Cast_Mul_Mul_ReduceSum_Mul_split_8370370611466198611_kernel0,@"STO_CUDA_ENTRY STV_DEFAULT"
Fused_Cast_Mul_Mul_ReduceSum_Mul_split_8370370611466198611_kernel0:
.text.Fused_Cast_Mul_Mul_ReduceSum_Mul_split_8370370611466198611_kernel0:
[----:B------:R-:W-:Y:S01]  /*0000*/  LDC R1, c[0x0][0x37c] ;  /* 0x0000df00ff017b82 */ /* 0x000fe20000000800 */
[----:B------:R-:W0:Y:S07]  /*0010*/  S2R R2, SR_TID.X ;  /* 0x0000000000027919 */ /* 0x000e2e0000002100 */
[----:B------:R-:W1:Y:S01]  /*0020*/  LDC.64 R12, c[0x0][0x388] ;  /* 0x0000e200ff0c7b82 */ /* 0x000e620000000a00 */
[----:B------:R-:W2:Y:S01]  /*0030*/  LDCU.64 UR4, c[0x0][0x358] ;  /* 0x00006b00ff0477ac */ /* 0x000ea20008000a00 */
[----:B------:R-:W0:Y:S06]  /*0040*/  S2R R3, SR_CTAID.X ;  /* 0x0000000000037919 */ /* 0x000e2c0000002500 */
[----:B------:R-:W2:Y:S02]  /*0050*/  LDC.64 R4, c[0x0][0x380] ;  /* 0x0000e000ff047b82 */ /* 0x000ea40000000a00 */
[----:B--2---:R-:W2:Y:S01]  /*0060*/  LDG.E.CONSTANT R5, desc[UR4][R4.64] ;  /* 0x0000000404057981 */ /* 0x004ea2000c1e9900 */
[----:B0-----:R-:W-:-:S05]  /*0070*/  LEA R3, R3, R2, 0xd ;  /* 0x0000000203037211 */ /* 0x001fca00078e68ff */
[----:B-1----:R-:W-:-:S05]  /*0080*/  IMAD.WIDE R12, R3, 0x2, R12 ;  /* 0x00000002030c7825 */ /* 0x002fca00078e020c */
[----:B------:R-:W3:Y:S04]  /*0090*/  LDG.E.U16.CONSTANT R0, desc[UR4][R12.64] ;  /* 0x000000040c007981 */ /* 0x000ee8000c1e9500 */
[----:B------:R-:W4:Y:S04]  /*00a0*/  LDG.E.U16.CONSTANT R6, desc[UR4][R12.64+0x800] ;  /* 0x000800040c067981 */ /* 0x000f28000c1e9500 */
[----:B------:R-:W5:Y:S04]  /*00b0*/  LDG.E.U16.CONSTANT R16, desc[UR4][R12.64+0x1000] ;  /* 0x001000040c107981 */ /* 0x000f68000c1e9500 */
[----:B------:R-:W5:Y:S04]  /*00c0*/  LDG.E.U16.CONSTANT R17, desc[UR4][R12.64+0x1800] ;  /* 0x001800040c117981 */ /* 0x000f68000c1e9500 */
[----:B------:R-:W5:Y:S04]  /*00d0*/  LDG.E.U16.CONSTANT R11, desc[UR4][R12.64+0x2000] ;  /* 0x002000040c0b7981 */ /* 0x000f68000c1e9500 */
[----:B------:R-:W5:Y:S04]  /*00e0*/  LDG.E.U16.CONSTANT R10, desc[UR4][R12.64+0x2800] ;  /* 0x002800040c0a7981 */ /* 0x000f68000c1e9500 */
[----:B------:R-:W5:Y:S04]  /*00f0*/  LDG.E.U16.CONSTANT R7, desc[UR4][R12.64+0x3000] ;  /* 0x003000040c077981 */ /* 0x000f68000c1e9500 */
[----:B------:R0:W5:Y:S01]  /*0100*/  LDG.E.U16.CONSTANT R8, desc[UR4][R12.64+0x3800] ;  /* 0x003800040c087981 */ /* 0x000162000c1e9500 */
[----:B------:R-:W1:Y:S01]  /*0110*/  S2R R19, SR_TID.Y ;  /* 0x0000000000137919 */ /* 0x000e620000002200 */
[----:B------:R-:W1:Y:S01]  /*0120*/  LDCU UR6, c[0x0][0x360] ;  /* 0x00006c00ff0677ac */ /* 0x000e620008000800 */
[----:B------:R-:W-:Y:S01]  /*0130*/  ISETP.NE.AND P0, PT, R2, RZ, PT ;  /* 0x000000ff0200720c */ /* 0x000fe20003f05270 */
[----:B---3--:R-:W-:-:S05]  /*0140*/  HADD2.F32 R0, -RZ, R0.H0_H0 ;  /* 0x20000000ff007230 */ /* 0x008fca0000004100 */
[----:B--2---:R-:W-:Y:S01]  /*0150*/  FMUL R0, R5, R0 ;  /* 0x0000000005007220 */ /* 0x004fe20000400000 */
[----:B----4-:R-:W-:-:S03]  /*0160*/  HADD2.F32 R6, -RZ, R6.H0_H0 ;  /* 0x20000006ff067230 */ /* 0x010fc60000004100 */
[C---:B------:R-:W-:Y:S02]  /*0170*/  FFMA R9, R0.reuse, R0, RZ ;  /* 0x0000000000097223 */ /* 0x040fe400000000ff */
[----:B------:R-:W-:Y:S02]  /*0180*/  FMUL R4, R5, R6 ;  /* 0x0000000605047220 */ /* 0x000fe40000400000 */
[----:B------:R-:W-:-:S04]  /*0190*/  FFMA R15, -R0, R0, R9 ;  /* 0x00000000000f7223 */ /* 0x000fc80000000109 */
[----:B------:R-:W-:-:S04]  /*01a0*/  FFMA R6, R4, R4, -R15 ;  /* 0x0000000404067223 */ /* 0x000fc8000000080f */
[----:B------:R-:W-:Y:S01]  /*01b0*/  FADD R14, R9, R6 ;  /* 0x00000006090e7221 */ /* 0x000fe20000000000 */
[----:B-----5:R-:W-:-:S03]  /*01c0*/  HADD2.F32 R16, -RZ, R16.H0_H0 ;  /* 0x20000010ff107230 */ /* 0x020fc60000004100 */
[----:B------:R-:W-:-:S04]  /*01d0*/  FADD R9, -R9, R14 ;  /* 0x0000000e09097221 */ /* 0x000fc80000000100 */
[----:B------:R-:W-:Y:S01]  /*01e0*/  FADD R9, -R6, R9 ;  /* 0x0000000906097221 */ /* 0x000fe20000000100 */
[----:B------:R-:W-:-:S04]  /*01f0*/  FMUL R6, R5, R16 ;  /* 0x0000001005067220 */ /* 0x000fc80000400000 */
[----:B------:R-:W-:-:S04]  /*0200*/  FFMA R9, R6, R6, -R9 ;  /* 0x0000000606097223 */ /* 0x000fc80000000809 */
[----:B0-----:R-:W-:Y:S01]  /*0210*/  FADD R13, R14, R9 ;  /* 0x000000090e0d7221 */ /* 0x001fe20000000000 */
[----:B------:R-:W-:-:S03]  /*0220*/  HADD2.F32 R12, -RZ, R17.H0_H0 ;  /* 0x20000011ff0c7230 */ /* 0x000fc60000004100 */
[----:B------:R-:W-:-:S04]  /*0230*/  FADD R14, -R14, R13 ;  /* 0x0000000d0e0e7221 */ /* 0x000fc80000000100 */
[----:B------:R-:W-:Y:S01]  /*0240*/  FADD R14, -R9, R14 ;  /* 0x0000000e090e7221 */ /* 0x000fe20000000100 */
[----:B------:R-:W-:-:S04]  /*0250*/  FMUL R9, R5, R12 ;  /* 0x0000000c05097220 */ /* 0x000fc80000400000 */
[----:B------:R-:W-:Y:S01]  /*0260*/  FFMA R14, R9, R9, -R14 ;  /* 0x00000009090e7223 */ /* 0x000fe2000000080e */
[----:B------:R-:W-:-:S03]  /*0270*/  HADD2.F32 R16, -RZ, R11.H0_H0 ;  /* 0x2000000bff107230 */ /* 0x000fc60000004100 */
[----:B------:R-:W-:-:S04]  /*0280*/  FADD R12, R13, R14 ;  /* 0x0000000e0d0c7221 */ /* 0x000fc80000000000 */
[----:B------:R-:W-:Y:S01]  /*0290*/  FADD R13, -R13, R12 ;  /* 0x0000000c0d0d7221 */ /* 0x000fe20000000100 */
[----:B------:R-:W-:-:S03]  /*02a0*/  FMUL R11, R5, R16 ;  /* 0x00000010050b7220 */ /* 0x000fc60000400000 */
[----:B------:R-:W-:-:S04]  /*02b0*/  FADD R14, -R14, R13 ;  /* 0x0000000d0e0e7221 */ /* 0x000fc80000000100 */
[----:B------:R-:W-:Y:S01]  /*02c0*/  FFMA R13, R11, R11, -R14 ;  /* 0x0000000b0b0d7223 */ /* 0x000fe2000000080e */
[----:B------:R-:W-:-:S03]  /*02d0*/  HADD2.F32 R10, -RZ, R10.H0_H0 ;  /* 0x2000000aff0a7230 */ /* 0x000fc60000004100 */
[----:B------:R-:W-:-:S04]  /*02e0*/  FADD R15, R12, R13 ;  /* 0x0000000d0c0f7221 */ /* 0x000fc80000000000 */
[----:B------:R-:W-:Y:S01]  /*02f0*/  FADD R12, -R12, R15 ;  /* 0x0000000f0c0c7221 */ /* 0x000fe20000000100 */
[----:B------:R-:W-:-:S03]  /*0300*/  FMUL R10, R5, R10 ;  /* 0x0000000a050a7220 */ /* 0x000fc60000400000 */
[----:B------:R-:W-:Y:S02]  /*0310*/  FADD R13, -R13, R12 ;  /* 0x0000000c0d0d7221 */ /* 0x000fe40000000100 */
[----:B------:R-:W0:Y:S02]  /*0320*/  S2R R12, SR_CgaCtaId ;  /* 0x00000000000c7919 */ /* 0x000e240000008800 */
[----:B------:R-:W-:Y:S01]  /*0330*/  FFMA R14, R10, R10, -R13 ;  /* 0x0000000a0a0e7223 */ /* 0x000fe2000000080d */
[----:B------:R-:W-:-:S03]  /*0340*/  HADD2.F32 R18, -RZ, R7.H0_H0 ;  /* 0x20000007ff127230 */ /* 0x000fc60000004100 */
[----:B------:R-:W-:-:S04]  /*0350*/  FADD R16, R15, R14 ;  /* 0x0000000e0f107221 */ /* 0x000fc80000000000 */
[----:B------:R-:W-:Y:S01]  /*0360*/  FADD R15, -R15, R16 ;  /* 0x000000100f0f7221 */ /* 0x000fe20000000100 */
[----:B------:R-:W-:-:S03]  /*0370*/  FMUL R7, R5, R18 ;  /* 0x0000001205077220 */ /* 0x000fc60000400000 */
[----:B------:R-:W-:-:S04]  /*0380*/  FADD R14, -R14, R15 ;  /* 0x0000000f0e0e7221 */ /* 0x000fc80000000100 */
[----:B------:R-:W-:-:S04]  /*0390*/  FFMA R15, R7, R7, -R14 ;  /* 0x00000007070f7223 */ /* 0x000fc8000000080e */
[----:B------:R-:W-:Y:S01]  /*03a0*/  FADD R17, R16, R15 ;  /* 0x0000000f10117221 */ /* 0x000fe20000000000 */
[----:B------:R-:W-:-:S03]  /*03b0*/  MOV R13, 0x400 ;  /* 0x00000400000d7802 */ /* 0x000fc60000000f00 */
[----:B------:R-:W-:Y:S01]  /*03c0*/  FADD R16, -R16, R17 ;  /* 0x0000001110107221 */ /* 0x000fe20000000100 */
[----:B------:R-:W-:-:S03]  /*03d0*/  HADD2.F32 R14, -RZ, R8.H0_H0 ;  /* 0x20000008ff0e7230 */ /* 0x000fc60000004100 */
[----:B------:R-:W-:Y:S01]  /*03e0*/  FADD R16, -R15, R16 ;  /* 0x000000100f107221 */ /* 0x000fe20000000100 */
[----:B------:R-:W-:Y:S01]  /*03f0*/  IADD3 R15, PT, PT, R13, 0x4, RZ ;  /* 0x000000040d0f7810 */ /* 0x000fe20007ffe0ff */
[----:B-1----:R-:W-:-:S03]  /*0400*/  IMAD R8, R19, UR6, R2 ;  /* 0x0000000613087c24 */ /* 0x002fc6000f8e0202 */
[C---:B0-----:R-:W-:Y:S02]  /*0410*/  LEA R19, R12.reuse, R15, 0x18 ;  /* 0x0000000f0c137211 */ /* 0x041fe400078ec0ff */
[----:B------:R-:W-:-:S05]  /*0420*/  @!P0 LEA R15, R12, R13, 0x18 ;  /* 0x0000000d0c0f8211 */ /* 0x000fca00078ec0ff */
[----:B------:R-:W-:Y:S01]  /*0430*/  @!P0 STS [R15], RZ ;  /* 0x000000ff0f008388 */ /* 0x000fe20000000800 */
[----:B------:R-:W-:-:S04]  /*0440*/  FMUL R5, R5, R14 ;  /* 0x0000000e05057220 */ /* 0x000fc80000400000 */
[----:B------:R-:W-:Y:S01]  /*0450*/  FFMA R16, R5, R5, -R16 ;  /* 0x0000000505107223 */ /* 0x000fe20000000810 */
[----:B------:R-:W-:-:S03]  /*0460*/  LEA R14, R8, R19, 0x2 ;  /* 0x00000013080e7211 */ /* 0x000fc600078e10ff */
[----:B------:R-:W-:Y:S01]  /*0470*/  FADD R17, R17, R16 ;  /* 0x0000001011117221 */ /* 0x000fe20000000000 */
[----:B------:R-:W-:Y:S01]  /*0480*/  BAR.SYNC.DEFER_BLOCKING 0x0 ;  /* 0x0000000000007b1d */ /* 0x000fe20000010000 */
[----:B------:R-:W-:-:S05]  /*0490*/  ISETP.GT.AND P1, PT, R8, 0x1ff, PT ;  /* 0x000001ff0800780c */ /* 0x000fca0003f24270 */
[----:B------:R-:W-:Y:S02]  /*04a0*/  STS [R14], R17 ;  /* 0x000000110e007388 */ /* 0x000fe40000000800 */
[----:B------:R-:W-:Y:S06]  /*04b0*/  BAR.SYNC.DEFER_BLOCKING 0x0 ;  /* 0x0000000000007b1d */ /* 0x000fec0000010000 */
[----:B------:R-:W-:Y:S04]  /*04c0*/  @!P1 LDS R16, [R14] ;  /* 0x000000000e109984 */ /* 0x000fe80000000800 */
[----:B------:R-:W0:Y:S01]  /*04d0*/  @!P1 LDS R19, [R14+0x800] ;  /* 0x000800000e139984 */ /* 0x000e220000000800 */
[----:B------:R-:W-:Y:S01]  /*04e0*/  ISETP.GT.AND P0, PT, R8, 0xff, PT ;  /* 0x000000ff0800780c */ /* 0x000fe20003f04270 */
[----:B0-----:R-:W-:-:S05]  /*04f0*/  @!P1 FADD R19, R16, R19 ;  /* 0x0000001310139221 */ /* 0x001fca0000000000 */
[----:B------:R-:W-:Y:S01]  /*0500*/  @!P1 STS [R14], R19 ;  /* 0x000000130e009388 */ /* 0x000fe20000000800 */
        /* <DEDUP_REMOVED lines=21> */
[----:B------:R-:W-:Y:S01]  /*0660*/  ISETP.GE.AND P0, PT, R8, 0x20, PT ;  /* 0x000000200800780c */ /* 0x000fe20003f06270 */
[----:B0-----:R-:W-:-:S05]  /*0670*/  @!P1 FADD R15, R15, R16 ;  /* 0x000000100f0f9221 */ /* 0x001fca0000000000 */
[----:B------:R0:W-:Y:S01]  /*0680*/  @!P1 STS [R14], R15 ;  /* 0x0000000f0e009388 */ /* 0x0001e20000000800 */
[----:B------:R-:W-:Y:S06]  /*0690*/  BAR.SYNC.DEFER_BLOCKING 0x0 ;  /* 0x0000000000007b1d */ /* 0x000fec0000010000 */
[----:B------:R-:W-:Y:S05]  /*06a0*/  @P0 BRA `(.L_x_0) ;  /* 0x0000000000400947 */ /* 0x000fea0003800000 */
[----:B0-----:R-:W0:Y:S01]  /*06b0*/  LDS R14, [R14] ;  /* 0x000000000e0e7984 */ /* 0x001e220000000800 */
[----:B------:R-:W-:-:S03]  /*06c0*/  UMOV UR6, 0xffffffff ;  /* 0xffffffff00067882 */ /* 0x000fc60000000000 */
[----:B------:R-:W-:Y:S05]  /*06d0*/  BRA.DIV UR6, `(.L_x_1) ;  /* 0x0000000206c47947 */ /* 0x000fea000b800000 */
[----:B0-----:R-:W0:Y:S02]  /*06e0*/  SHFL.DOWN PT, R15, R14, 0x10, 0x1f ;  /* 0x0a001f000e0f7f89 */ /* 0x001e2400000e0000 */
[----:B0-----:R-:W-:-:S05]  /*06f0*/  FADD R15, R14, R15 ;  /* 0x0000000f0e0f7221 */ /* 0x001fca0000000000 */
[----:B------:R-:W0:Y:S02]  /*0700*/  SHFL.DOWN PT, R16, R15, 0x8, 0x1f ;  /* 0x09001f000f107f89 */ /* 0x000e2400000e0000 */
[----:B0-----:R-:W-:-:S05]  /*0710*/  FADD R16, R15, R16 ;  /* 0x000000100f107221 */ /* 0x001fca0000000000 */
[----:B------:R-:W0:Y:S02]  /*0720*/  SHFL.DOWN PT, R17, R16, 0x4, 0x1f ;  /* 0x08801f0010117f89 */ /* 0x000e2400000e0000 */
[----:B0-----:R-:W-:-:S05]  /*0730*/  FADD R17, R16, R17 ;  /* 0x0000001110117221 */ /* 0x001fca0000000000 */
[----:B------:R-:W0:Y:S02]  /*0740*/  SHFL.DOWN PT, R18, R17, 0x2, 0x1f ;  /* 0x08401f0011127f89 */ /* 0x000e2400000e0000 */
[----:B0-----:R-:W-:-:S05]  /*0750*/  FADD R18, R17, R18 ;  /* 0x0000001211127221 */ /* 0x001fca0000000000 */
[----:B------:R0:W1:Y:S02]  /*0760*/  SHFL.DOWN PT, R19, R18, 0x1, 0x1f ;  /* 0x08201f0012137f89 */ /* 0x00006400000e0000 */
.L_x_9:
[----:B------:R-:W-:Y:S01]  /*0770*/  ISETP.NE.AND P0, PT, R8, RZ, PT ;  /* 0x000000ff0800720c */ /* 0x000fe20003f05270 */
[----:B-1----:R-:W-:-:S12]  /*0780*/  FADD R19, R18, R19 ;  /* 0x0000001312137221 */ /* 0x002fd80000000000 */
[----:B------:R-:W-:-:S05]  /*0790*/  @!P0 LEA R14, R12, R13, 0x18 ;  /* 0x0000000d0c0e8211 */ /* 0x000fca00078ec0ff */
[----:B------:R1:W-:Y:S02]  /*07a0*/  @!P0 STS [R14+0x4], R19 ;  /* 0x000004130e008388 */ /* 0x0003e40000000800 */
.L_x_0:
[----:B------:R-:W-:Y:S05]  /*07b0*/  WARPSYNC.ALL ;  /* 0x0000000000007948 */ /* 0x000fea0003800000 */
[----:B------:R-:W-:Y:S01]  /*07c0*/  BAR.SYNC.DEFER_BLOCKING 0x0 ;  /* 0x0000000000007b1d */ /* 0x000fe20000010000 */
[----:B------:R-:W-:Y:S01]  /*07d0*/  ISETP.NE.AND P1, PT, R8, RZ, PT ;  /* 0x000000ff0800720c */ /* 0x000fe20003f25270 */
[----:B-1----:R-:W-:Y:S01]  /*07e0*/  FMUL R19, R4, 5 ;  /* 0x40a0000004137820 */ /* 0x002fe20000400000 */
[----:B------:R-:W-:Y:S01]  /*07f0*/  ISETP.NE.AND P0, PT, R2, RZ, PT ;  /* 0x000000ff0200720c */ /* 0x000fe20003f05270 */
[----:B------:R-:W-:-:S04]  /*0800*/  FMUL R21, R6, 5 ;  /* 0x40a0000006157820 */ /* 0x000fc80000400000 */
[----:B0-----:R-:W0:Y:S01]  /*0810*/  LDC.64 R14, c[0x0][0x3a0] ;  /* 0x0000e800ff0e7b82 */ /* 0x001e220000000a00 */
[----:B------:R-:W-:Y:S05]  /*0820*/  BSSY.RECONVERGENT B0, `(.L_x_2) ;  /* 0x000000d000007945 */ /* 0x000fea0003800200 */
[----:B------:R-:W-:-:S05]  /*0830*/  @!P1 LEA R23, R12, R13, 0x18 ;  /* 0x0000000d0c179211 */ /* 0x000fca00078ec0ff */
[----:B------:R-:W1:Y:S01]  /*0840*/  @!P1 LDS.64 R16, [R23] ;  /* 0x0000000017109984 */ /* 0x000e620000000a00 */
[----:B0-----:R-:W-:-:S04]  /*0850*/  IMAD.WIDE R14, R3, 0x4, R14 ;  /* 0x00000004030e7825 */ /* 0x001fc800078e020e */
[----:B-1----:R-:W-:Y:S01]  /*0860*/  @!P1 FADD R16, R16, R17 ;  /* 0x0000001110109221 */ /* 0x002fe20000000000 */
[----:B------:R-:W-:-:S04]  /*0870*/  FMUL R17, R0, 5 ;  /* 0x40a0000000117820 */ /* 0x000fc80000400000 */
[----:B------:R0:W-:Y:S01]  /*0880*/  @!P1 STS [R23], R16 ;  /* 0x0000001017009388 */ /* 0x0001e20000000800 */
[----:B------:R-:W-:Y:S06]  /*0890*/  BAR.SYNC.DEFER_BLOCKING 0x0 ;  /* 0x0000000000007b1d */ /* 0x000fec0000010000 */
[----:B------:R-:W-:Y:S05]  /*08a0*/  @P0 BRA `(.L_x_3) ;  /* 0x0000000000100947 */ /* 0x000fea0003800000 */
[----:B------:R-:W-:Y:S01]  /*08b0*/  LEA R13, R12, R13, 0x18 ;  /* 0x0000000d0c0d7211 */ /* 0x000fe200078ec0ff */
[----:B------:R-:W1:Y:S05]  /*08c0*/  LDC.64 R2, c[0x0][0x390] ;  /* 0x0000e400ff027b82 */ /* 0x000e6a0000000a00 */
[----:B------:R-:W1:Y:S04]  /*08d0*/  LDS R13, [R13] ;  /* 0x000000000d0d7984 */ /* 0x000e680000000800 */
[----:B-1----:R1:W-:Y:S02]  /*08e0*/  REDG.E.ADD.F32.FTZ.RN.STRONG.GPU desc[UR4][R2.64], R13 ;  /* 0x0000000d020079a6 */ /* 0x0023e4000c12f304 */
.L_x_3:
[----:B------:R-:W-:Y:S05]  /*08f0*/  BSYNC.RECONVERGENT B0 ;  /* 0x0000000000007941 */ /* 0x000fea0003800200 */
.L_x_2:
[----:B------:R-:W-:Y:S01]  /*0900*/  BAR.SYNC.DEFER_BLOCKING 0x0 ;  /* 0x0000000000007b1d */ /* 0x000fe20000010000 */
[----:B------:R-:W-:Y:S01]  /*0910*/  FMUL R9, R9, 5 ;  /* 0x40a0000009097820 */ /* 0x000fe20000400000 */
[----:B------:R-:W-:Y:S01]  /*0920*/  FMUL R11, R11, 5 ;  /* 0x40a000000b0b7820 */ /* 0x000fe20000400000 */
[----:B-1----:R-:W-:Y:S01]  /*0930*/  FMUL R3, R10, 5 ;  /* 0x40a000000a037820 */ /* 0x002fe20000400000 */
[----:B------:R-:W-:Y:S01]  /*0940*/  FMUL R7, R7, 5 ;  /* 0x40a0000007077820 */ /* 0x000fe20000400000 */
[----:B------:R-:W-:Y:S01]  /*0950*/  FMUL R5, R5, 5 ;  /* 0x40a0000005057820 */ /* 0x000fe20000400000 */
[----:B------:R-:W-:Y:S04]  /*0960*/  STG.E desc[UR4][R14.64], R17 ;  /* 0x000000110e007986 */ /* 0x000fe8000c101904 */
[----:B------:R-:W-:Y:S04]  /*0970*/  STG.E desc[UR4][R14.64+0x1000], R19 ;  /* 0x001000130e007986 */ /* 0x000fe8000c101904 */
[----:B------:R-:W-:Y:S04]  /*0980*/  STG.E desc[UR4][R14.64+0x2000], R21 ;  /* 0x002000150e007986 */ /* 0x000fe8000c101904 */
[----:B------:R-:W-:Y:S04]  /*0990*/  STG.E desc[UR4][R14.64+0x3000], R9 ;  /* 0x003000090e007986 */ /* 0x000fe8000c101904 */
[----:B------:R-:W-:Y:S04]  /*09a0*/  STG.E desc[UR4][R14.64+0x4000], R11 ;  /* 0x0040000b0e007986 */ /* 0x000fe8000c101904 */
[----:B------:R-:W-:Y:S04]  /*09b0*/  STG.E desc[UR4][R14.64+0x5000], R3 ;  /* 0x005000030e007986 */ /* 0x000fe8000c101904 */
[----:B------:R-:W-:Y:S04]  /*09c0*/  STG.E desc[UR4][R14.64+0x6000], R7 ;  /* 0x006000070e007986 */ /* 0x000fe8000c101904 */
[----:B------:R-:W-:Y:S01]  /*09d0*/  STG.E desc[UR4][R14.64+0x7000], R5 ;  /* 0x007000050e007986 */ /* 0x000fe2000c101904 */
[----:B------:R-:W-:Y:S05]  /*09e0*/  EXIT ;  /* 0x000000000000794d */ /* 0x000fea0003800000 */
.L_x_1:
[----:B------:R-:W-:Y:S01]  /*09f0*/  HFMA2 R21, -RZ, RZ, 0, 9.5367431640625e-07 ;  /* 0x00000010ff157431 */ /* 0x000fe200000001ff */
[----:B------:R-:W-:Y:S02]  /*0a00*/  MOV R23, 0x1f ;  /* 0x0000001f00177802 */ /* 0x000fe40000000f00 */
[----:B------:R-:W-:-:S07]  /*0a10*/  MOV R20, 0xffffffff ;  /* 0xffffffff00147802 */ /* 0x000fce0000000f00 */
[----:B0-----:R-:W-:Y:S05]  /*0a20*/  WARPSYNC.COLLECTIVE R20, `(.L_x_4) ;  /* 0x0000000014087348 */ /* 0x001fea0003c00000 */
[----:B0-----:R0:W1:Y:S02]  /*0a30*/  SHFL.DOWN P0, R19, R14, R21, R23 ;  /* 0x080000150e137389 */ /* 0x0010640000000017 */
[----:B01----:R-:W-:Y:S05]  /*0a40*/  ENDCOLLECTIVE ;  /* 0x000000000000791b */ /* 0x003fea0003800000 */
.L_x_4:
[----:B------:R-:W-:Y:S01]  /*0a50*/  HFMA2 R21, -RZ, RZ, 0, 4.76837158203125e-07 ;  /* 0x00000008ff157431 */ /* 0x000fe200000001ff */
[----:B------:R-:W-:-:S05]  /*0a60*/  MOV R15, R19 ;  /* 0x00000013000f7202 */ /* 0x000fca0000000f00 */
[----:B------:R-:W-:-:S05]  /*0a70*/  FADD R15, R14, R15 ;  /* 0x0000000f0e0f7221 */ /* 0x000fca0000000000 */
[----:B------:R-:W-:-:S07]  /*0a80*/  MOV R14, R15 ;  /* 0x0000000f000e7202 */ /* 0x000fce0000000f00 */
[----:B------:R-:W-:Y:S05]  /*0a90*/  WARPSYNC.COLLECTIVE R20, `(.L_x_5) ;  /* 0x0000000014087348 */ /* 0x000fea0003c00000 */
[----:B------:R0:W1:Y:S02]  /*0aa0*/  SHFL.DOWN P0, R19, R14, R21, R23 ;  /* 0x080000150e137389 */ /* 0x0000640000000017 */
[----:B01----:R-:W-:Y:S05]  /*0ab0*/  ENDCOLLECTIVE ;  /* 0x000000000000791b */ /* 0x003fea0003800000 */
.L_x_5:
[----:B------:R-:W-:Y:S01]  /*0ac0*/  HFMA2 R21, -RZ, RZ, 0, 2.384185791015625e-07 ;  /* 0x00000004ff157431 */ /* 0x000fe200000001ff */
[----:B------:R-:W-:-:S05]  /*0ad0*/  MOV R16, R19 ;  /* 0x0000001300107202 */ /* 0x000fca0000000f00 */
[----:B------:R-:W-:-:S05]  /*0ae0*/  FADD R16, R15, R16 ;  /* 0x000000100f107221 */ /* 0x000fca0000000000 */
[----:B------:R-:W-:-:S07]  /*0af0*/  MOV R14, R16 ;  /* 0x00000010000e7202 */ /* 0x000fce0000000f00 */
[----:B------:R-:W-:Y:S05]  /*0b00*/  WARPSYNC.COLLECTIVE R20, `(.L_x_6) ;  /* 0x0000000014087348 */ /* 0x000fea0003c00000 */
[----:B------:R0:W1:Y:S02]  /*0b10*/  SHFL.DOWN P0, R19, R14, R21, R23 ;  /* 0x080000150e137389 */ /* 0x0000640000000017 */
[----:B01----:R-:W-:Y:S05]  /*0b20*/  ENDCOLLECTIVE ;  /* 0x000000000000791b */ /* 0x003fea0003800000 */
.L_x_6:
[----:B------:R-:W-:Y:S01]  /*0b30*/  HFMA2 R21, -RZ, RZ, 0, 1.1920928955078125e-07 ;  /* 0x00000002ff157431 */ /* 0x000fe200000001ff */
[----:B------:R-:W-:-:S05]  /*0b40*/  MOV R17, R19 ;  /* 0x0000001300117202 */ /* 0x000fca0000000f00 */
[----:B------:R-:W-:-:S05]  /*0b50*/  FADD R17, R16, R17 ;  /* 0x0000001110117221 */ /* 0x000fca0000000000 */
[----:B------:R-:W-:-:S07]  /*0b60*/  MOV R14, R17 ;  /* 0x00000011000e7202 */ /* 0x000fce0000000f00 */
[----:B------:R-:W-:Y:S05]  /*0b70*/  WARPSYNC.COLLECTIVE R20, `(.L_x_7) ;  /* 0x0000000014087348 */ /* 0x000fea0003c00000 */
[----:B------:R0:W1:Y:S02]  /*0b80*/  SHFL.DOWN P0, R19, R14, R21, R23 ;  /* 0x080000150e137389 */ /* 0x0000640000000017 */
[----:B01----:R-:W-:Y:S05]  /*0b90*/  ENDCOLLECTIVE ;  /* 0x000000000000791b */ /* 0x003fea0003800000 */
.L_x_7:
[----:B------:R-:W-:Y:S01]  /*0ba0*/  HFMA2 R21, -RZ, RZ, 0, 5.9604644775390625e-08 ;  /* 0x00000001ff157431 */ /* 0x000fe200000001ff */
[----:B------:R-:W-:-:S05]  /*0bb0*/  MOV R18, R19 ;  /* 0x0000001300127202 */ /* 0x000fca0000000f00 */
[----:B------:R-:W-:-:S05]  /*0bc0*/  FADD R18, R17, R18 ;  /* 0x0000001211127221 */ /* 0x000fca0000000000 */
[----:B------:R-:W-:-:S07]  /*0bd0*/  MOV R14, R18 ;  /* 0x00000012000e7202 */ /* 0x000fce0000000f00 */
[----:B------:R-:W-:Y:S05]  /*0be0*/  WARPSYNC.COLLECTIVE R20, `(.L_x_8) ;  /* 0x0000000014087348 */ /* 0x000fea0003c00000 */
[----:B------:R0:W1:Y:S02]  /*0bf0*/  SHFL.DOWN P0, R19, R14, R21, R23 ;  /* 0x080000150e137389 */ /* 0x0000640000000017 */
[----:B01----:R-:W-:Y:S05]  /*0c00*/  ENDCOLLECTIVE ;  /* 0x000000000000791b */ /* 0x003fea0003800000 */
.L_x_8:
[----:B------:R-:W-:Y:S05]  /*0c10*/  BRA `(.L_x_9) ;  /* 0xfffffff800d47947 */ /* 0x000fea000383ffff */
.L_x_10:
[----:B------:R-:W-:-:S00]  /*0c20*/  BRA `(.L_x_10) ;  /* 0xfffffffc00fc7947 */ /* 0x000fc0000383ffff */
[----:B------:R-:W-:-:S00]  /*0c30*/  NOP ;  /* 0x0000000000007918 */ /* 0x000fc00000000000 */
        /* <DEDUP_REMOVED lines=12> */
.L_x_11:


//--------------------- .nv.shared.Fused_Cast_Mul_Mul_ReduceSum_Mul_split_8370370611466198611_kernel0 --------------------------
	.section	.nv.shared.Fused_Cast_Mul_Mul_ReduceSum_Mul_split_8370370611466198611_kernel0,"aw",@nobits
	.sectionflags	@""
	.align	4
.nv.shared.Fused_Cast_Mul_Mul_ReduceSum_Mul_split_8370370611466198611_kernel0:
	.zero		5124


//--------------------- .nv.shared.reserved.0     --------------------------
	.section	.nv.shared.reserved.0,"aw",@nobits
	.weak		__nv_reservedSMEM_offset_0_alias
	.size		__nv_reservedSMEM_offset_0_alias, 0, 64
	.other		__nv_reservedSMEM_offset_0_alias,@"STO_CUDA_RESERVED_SHARED STV_DEFAULT"
__nv_reservedSMEM_offset_0_alias:
	.zero		0
	.zero		64


//--------------------- .nv.constant0.Fused_Cast_Mul_Mul_ReduceSum_Mul_split_8370370611466198611_kernel0 --------------------------
	.section	.nv.constant0.Fused_Cast_Mul_Mul_ReduceSum_Mul_split_8370370611466198611_kernel0,"a",@progbits
	.sectionflags	@""
	.align	4
.nv.constant0.Fused_Cast_Mul_Mul_ReduceSum_Mul_split_8370370611466198611_kernel0:
	.zero		936


//--------------------- SYMBOLS --------------------------

	.type		.nv.reservedSmem.offset0,@object
	.size		.nv.reservedSmem.offset0,0x4
	.type		.nv.reservedSmem.cap,@object
	.size		.nv.reservedSmem.cap,0x4
